	.headerflags	@"EF_CUDA_TEXMODE_UNIFIED EF_CUDA_64BIT_ADDRESS EF_CUDA_ACCELERATORS EF_CUDA_SM90 EF_CUDA_VIRTUAL_SM(EF_CUDA_SM90)"
	.elftype	@"ET_EXEC"


//--------------------- .nv.info                  --------------------------
	.section	.nv.info,"",@"SHT_CUDA_INFO"
	.align	4


	//----- nvinfo : EIATTR_REGCOUNT
	.align		4
        /*0000*/ 	.byte	0x04, 0x2f
        /*0002*/ 	.short	(.L_1 - .L_0)
	.align		4
.L_0:
        /*0004*/ 	.word	index@(triton_poi_fused_convolution_19)
        /*0008*/ 	.word	0x00000012


	//----- nvinfo : EIATTR_MIN_STACK_SIZE
	.align		4
.L_1:
        /*000c*/ 	.byte	0x04, 0x12
        /*000e*/ 	.short	(.L_3 - .L_2)
	.align		4
.L_2:
        /*0010*/ 	.word	index@(triton_poi_fused_convolution_19)
        /*0014*/ 	.word	0x00000000


	//----- nvinfo : EIATTR_FRAME_SIZE
	.align		4
.L_3:
        /*0018*/ 	.byte	0x04, 0x11
        /*001a*/ 	.short	(.L_5 - .L_4)
	.align		4
.L_4:
        /*001c*/ 	.word	index@(triton_poi_fused_convolution_19)
        /*0020*/ 	.word	0x00000000


	//----- nvinfo : EIATTR_MIN_STACK_SIZE
	.align		4
.L_5:
        /*0024*/ 	.byte	0x04, 0x12
        /*0026*/ 	.short	(.L_7 - .L_6)
	.align		4
.L_6:
        /*0028*/ 	.word	index@(triton_poi_fused_convolution_19)
        /*002c*/ 	.word	0x00000000
.L_7:


//--------------------- .nv.info.triton_poi_fused_convolution_19 --------------------------
	.section	.nv.info.triton_poi_fused_convolution_19,"",@"SHT_CUDA_INFO"
	.sectionflags	@""
	.align	4


	//----- nvinfo : EIATTR_CUDA_API_VERSION
	.align		4
        /*0000*/ 	.byte	0x04, 0x37
        /*0002*/ 	.short	(.L_9 - .L_8)
.L_8:
        /*0004*/ 	.word	0x0000007c


	//----- nvinfo : EIATTR_KPARAM_INFO
	.align		4
.L_9:
        /*0008*/ 	.byte	0x04, 0x17
        /*000a*/ 	.short	(.L_11 - .L_10)
.L_10:
        /*000c*/ 	.word	0x00000000
        /*0010*/ 	.short	0x0002
        /*0012*/ 	.short	0x0010
        /*0014*/ 	.byte	0x00, 0xf0, 0x11, 0x00


	//----- nvinfo : EIATTR_KPARAM_INFO
	.align		4
.L_11:
        /*0018*/ 	.byte	0x04, 0x17
        /*001a*/ 	.short	(.L_13 - .L_12)
.L_12:
        /*001c*/ 	.word	0x00000000
        /*0020*/ 	.short	0x0001
        /*0022*/ 	.short	0x0008
        /*0024*/ 	.byte	0x00, 0xf4, 0x21, 0x00


	//----- nvinfo : EIATTR_KPARAM_INFO
	.align		4
.L_13:
        /*0028*/ 	.byte	0x04, 0x17
        /*002a*/ 	.short	(.L_15 - .L_14)
.L_14:
        /*002c*/ 	.word	0x00000000
        /*0030*/ 	.short	0x0000
        /*0032*/ 	.short	0x0000
        /*0034*/ 	.byte	0x00, 0xf4, 0x21, 0x00


	//----- nvinfo : EIATTR_SPARSE_MMA_MASK
	.align		4
.L_15:
        /*0038*/ 	.byte	0x03, 0x50
        /*003a*/ 	.short	0x0000


	//----- nvinfo : EIATTR_MAXREG_COUNT
	.align		4
        /*003c*/ 	.byte	0x03, 0x1b
        /*003e*/ 	.short	0x00ff


	//----- nvinfo : EIATTR_EXIT_INSTR_OFFSETS
	.align		4
        /*0040*/ 	.byte	0x04, 0x1c
        /*0042*/ 	.short	(.L_17 - .L_16)


	//   ....[0]....
.L_16:
        /*0044*/ 	.word	0x00000290


	//----- nvinfo : EIATTR_REQNTID
	.align		4
.L_17:
        /*0048*/ 	.byte	0x04, 0x10
        /*004a*/ 	.short	(.L_19 - .L_18)
.L_18:
        /*004c*/ 	.word	0x00000080
        /*0050*/ 	.word	0x00000001
        /*0054*/ 	.word	0x00000001


	//----- nvinfo : EIATTR_CBANK_PARAM_SIZE
	.align		4
.L_19:
        /*0058*/ 	.byte	0x03, 0x19
        /*005a*/ 	.short	0x0014


	//----- nvinfo : EIATTR_PARAM_CBANK
	.align		4
        /*005c*/ 	.byte	0x04, 0x0a
        /*005e*/ 	.short	(.L_21 - .L_20)
	.align		4
.L_20:
        /*0060*/ 	.word	index@(.nv.constant0.triton_poi_fused_convolution_19)
        /*0064*/ 	.short	0x0210
        /*0066*/ 	.short	0x0014


	//----- nvinfo : EIATTR_SW_WAR
	.align		4
.L_21:
        /*0068*/ 	.byte	0x04, 0x36
        /*006a*/ 	.short	(.L_23 - .L_22)
.L_22:
        /*006c*/ 	.word	0x00000008
.L_23:


//--------------------- .nv.callgraph             --------------------------
	.section	.nv.callgraph,"",@"SHT_CUDA_CALLGRAPH"
	.align	4
	.sectionentsize	8
	.align		4
        /*0000*/ 	.word	0x00000000
	.align		4
        /*0004*/ 	.word	0xffffffff
	.align		4
        /*0008*/ 	.word	0x00000000
	.align		4
        /*000c*/ 	.word	0xfffffffe
	.align		4
        /*0010*/ 	.word	0x00000000
	.align		4
        /*0014*/ 	.word	0xfffffffd
	.align		4
        /*0018*/ 	.word	0x00000000
	.align		4
        /*001c*/ 	.word	0xfffffffc


//--------------------- .text.triton_poi_fused_convolution_19 --------------------------
	.section	.text.triton_poi_fused_convolution_19,"ax",@progbits
	.align	128
        .global         triton_poi_fused_convolution_19
        .type           triton_poi_fused_convolution_19,@function
        .size           triton_poi_fused_convolution_19,(.L_x_1 - triton_poi_fused_convolution_19)
        .other          triton_poi_fused_convolution_19,@"STO_CUDA_ENTRY STV_DEFAULT"
triton_poi_fused_convolution_19:
.text.triton_poi_fused_convolution_19:
[----:B------:R-:W-:Y:S01]  /*0000*/  LDC R1, c[0x0][0x28] ;  /* 0x00000a00ff017b82 */ /* 0x000fe20000000800 */
[----:B------:R-:W1:Y:S07]  /*0010*/  S2R R0, SR_TID.X ;  /* 0x0000000000007919 */ /* 0x000e6e0000002100 */
[----:B------:R-:W2:Y:S01]  /*0020*/  LDC.64 R2, c[0x0][0x218] ;  /* 0x00008600ff027b82 */ /* 0x000ea20000000a00 */
[----:B------:R-:W-:Y:S01]  /*0030*/  ULDC.64 UR4, c[0x0][0x208] ;  /* 0x0000820000047ab9 */ /* 0x000fe20000000a00 */
[----:B------:R-:W3:Y:S06]  /*0040*/  S2R R9, SR_CTAID.X ;  /* 0x0000000000097919 */ /* 0x000eec0000002500 */
[----:B------:R-:W4:Y:S01]  /*0050*/  LDC.64 R4, c[0x0][0x210] ;  /* 0x00008400ff047b82 */ /* 0x000f220000000a00 */
[----:B-1----:R-:W-:-:S04]  /*0060*/  SHF.L.U32 R0, R0, 0x2, RZ ;  /* 0x0000000200007819 */ /* 0x002fc800000006ff */
[----:B------:R-:W-:-:S04]  /*0070*/  LOP3.LUT R0, R0, 0x1fc, RZ, 0xc0, !PT ;  /* 0x000001fc00007812 */ /* 0x000fc800078ec0ff */
[----:B---3--:R-:W-:-:S04]  /*0080*/  LEA R9, R9, R0, 0xa ;  /* 0x0000000009097211 */ /* 0x008fc800078e50ff */
[----:B------:R-:W-:Y:S01]  /*0090*/  IADD3 R0, R9, 0x200, RZ ;  /* 0x0000020009007810 */ /* 0x000fe20007ffe0ff */
[----:B------:R-:W-:-:S04]  /*00a0*/  IMAD.HI R6, R9, 0x78787879, RZ ;  /* 0x7878787909067827 */ /* 0x000fc800078e02ff */
[----:B------:R-:W-:Y:S01]  /*00b0*/  IMAD.HI R0, R0, 0x78787879, RZ ;  /* 0x7878787900007827 */ /* 0x000fe200078e02ff */
[----:B------:R-:W-:-:S03]  /*00c0*/  SHF.R.U32.HI R7, RZ, 0x1f, R6 ;  /* 0x0000001fff077819 */ /* 0x000fc60000011606 */
[----:B----4-:R-:W-:Y:S01]  /*00d0*/  IMAD.WIDE R8, R9, 0x4, R4 ;  /* 0x0000000409087825 */ /* 0x010fe200078e0204 */
[----:B------:R-:W-:Y:S02]  /*00e0*/  SHF.R.U32.HI R11, RZ, 0x1f, R0 ;  /* 0x0000001fff0b7819 */ /* 0x000fe40000011600 */
[----:B------:R-:W-:Y:S02]  /*00f0*/  LEA.HI.SX32 R7, R6, R7, 0x15 ;  /* 0x0000000706077211 */ /* 0x000fe400078faaff */
[----:B------:R-:W-:-:S03]  /*0100*/  LEA.HI.SX32 R11, R0, R11, 0x15 ;  /* 0x0000000b000b7211 */ /* 0x000fc600078faaff */
[----:B------:R-:W-:-:S04]  /*0110*/  IMAD.HI R0, R7, 0x2aaaaaab, RZ ;  /* 0x2aaaaaab07007827 */ /* 0x000fc800078e02ff */
[----:B------:R-:W-:Y:S01]  /*0120*/  IMAD.HI R6, R11, 0x2aaaaaab, RZ ;  /* 0x2aaaaaab0b067827 */ /* 0x000fe200078e02ff */
[----:B------:R-:W-:-:S04]  /*0130*/  SHF.R.U32.HI R13, RZ, 0x1f, R0 ;  /* 0x0000001fff0d7819 */ /* 0x000fc80000011600 */
[----:B------:R-:W-:Y:S02]  /*0140*/  SHF.R.U32.HI R15, RZ, 0x1f, R6 ;  /* 0x0000001fff0f7819 */ /* 0x000fe40000011606 */
[----:B------:R-:W-:Y:S02]  /*0150*/  LEA.HI R0, R0, R13, RZ, 0x1d ;  /* 0x0000000d00007211 */ /* 0x000fe400078fe8ff */
[----:B------:R-:W-:-:S03]  /*0160*/  LEA.HI R6, R6, R15, RZ, 0x1d ;  /* 0x0000000f06067211 */ /* 0x000fc600078fe8ff */
[----:B------:R-:W-:Y:S02]  /*0170*/  IMAD R7, R0, -0x30, R7 ;  /* 0xffffffd000077824 */ /* 0x000fe400078e0207 */
[----:B------:R-:W-:Y:S02]  /*0180*/  IMAD R13, R6, -0x30, R11 ;  /* 0xffffffd0060d7824 */ /* 0x000fe400078e020b */
[--C-:B--2---:R-:W-:Y:S02]  /*0190*/  IMAD.WIDE R10, R7, 0x4, R2.reuse ;  /* 0x00000004070a7825 */ /* 0x104fe400078e0202 */
[----:B------:R-:W2:Y:S02]  /*01a0*/  LDG.E.128 R4, desc[UR4][R8.64] ;  /* 0x0000000408047981 */ /* 0x000ea4000c1e1d00 */
[----:B------:R-:W-:Y:S02]  /*01b0*/  IMAD.WIDE R2, R13, 0x4, R2 ;  /* 0x000000040d027825 */ /* 0x000fe400078e0202 */
[----:B------:R-:W2:Y:S04]  /*01c0*/  LDG.E.EL R10, desc[UR4][R10.64] ;  /* 0x000000040a0a7981 */ /* 0x000ea8000c2e1900 */
[----:B------:R-:W3:Y:S04]  /*01d0*/  LDG.E.EL R2, desc[UR4][R2.64] ;  /* 0x0000000402027981 */ /* 0x000ee8000c2e1900 */
[----:B------:R-:W3:Y:S01]  /*01e0*/  LDG.E.128 R12, desc[UR4][R8.64+0x800] ;  /* 0x00080004080c7981 */ /* 0x000ee2000c1e1d00 */
[--C-:B--2---:R-:W-:Y:S01]  /*01f0*/  FADD R4, R4, R10.reuse ;  /* 0x0000000a04047221 */ /* 0x104fe20000000000 */
[--C-:B------:R-:W-:Y:S01]  /*0200*/  FADD R5, R5, R10.reuse ;  /* 0x0000000a05057221 */ /* 0x100fe20000000000 */
[--C-:B------:R-:W-:Y:S01]  /*0210*/  FADD R6, R6, R10.reuse ;  /* 0x0000000a06067221 */ /* 0x100fe20000000000 */
[----:B------:R-:W-:Y:S01]  /*0220*/  FADD R7, R7, R10 ;  /* 0x0000000a07077221 */ /* 0x000fe20000000000 */
[--C-:B---3--:R-:W-:Y:S01]  /*0230*/  FADD R12, R12, R2.reuse ;  /* 0x000000020c0c7221 */ /* 0x108fe20000000000 */
[--C-:B------:R-:W-:Y:S01]  /*0240*/  FADD R13, R13, R2.reuse ;  /* 0x000000020d0d7221 */ /* 0x100fe20000000000 */
[--C-:B------:R-:W-:Y:S01]  /*0250*/  FADD R14, R14, R2.reuse ;  /* 0x000000020e0e7221 */ /* 0x100fe20000000000 */
[----:B------:R-:W-:Y:S01]  /*0260*/  FADD R15, R15, R2 ;  /* 0x000000020f0f7221 */ /* 0x000fe20000000000 */
[----:B------:R-:W-:Y:S04]  /*0270*/  STG.E.128 desc[UR4][R8.64], R4 ;  /* 0x0000000408007986 */ /* 0x000fe8000c101d04 */
[----:B------:R-:W-:Y:S01]  /*0280*/  STG.E.128 desc[UR4][R8.64+0x800], R12 ;  /* 0x0008000c08007986 */ /* 0x000fe2000c101d04 */
[----:B------:R-:W-:Y:S05]  /*0290*/  EXIT ;  /* 0x000000000000794d */ /* 0x000fea0003800000 */
.L_x_0:
[----:B------:R-:W-:-:S00]  /*02a0*/  BRA `(.L_x_0) ;  /* 0xfffffffc00fc7947 */ /* 0x000fc0000383ffff */
[----:B------:R-:W-:-:S00]  /*02b0*/  NOP ;  /* 0x0000000000007918 */ /* 0x000fc00000000000 */
        /* <DEDUP_REMOVED lines=12> */
.L_x_1:


//--------------------- .nv.constant0.triton_poi_fused_convolution_19 --------------------------
	.section	.nv.constant0.triton_poi_fused_convolution_19,"a",@progbits
	.sectionflags	@""
	.align	4
.nv.constant0.triton_poi_fused_convolution_19:
	.zero		548
